	.headerflags	@"EF_CUDA_TEXMODE_UNIFIED EF_CUDA_64BIT_ADDRESS EF_CUDA_ACCELERATORS EF_CUDA_SM90 EF_CUDA_VIRTUAL_SM(EF_CUDA_SM90)"
	.elftype	@"ET_EXEC"


//--------------------- .nv.info                  --------------------------
	.section	.nv.info,"",@"SHT_CUDA_INFO"
	.align	4


	//----- nvinfo : EIATTR_REGCOUNT
	.align		4
        /*0000*/ 	.byte	0x04, 0x2f
        /*0002*/ 	.short	(.L_3 - .L_2)
	.align		4
.L_2:
        /*0004*/ 	.word	index@(triton_poi_fused__native_batch_norm_legit_no_training_33)
        /*0008*/ 	.word	0x0000001e


	//----- nvinfo : EIATTR_MIN_STACK_SIZE
	.align		4
.L_3:
        /*000c*/ 	.byte	0x04, 0x12
        /*000e*/ 	.short	(.L_5 - .L_4)
	.align		4
.L_4:
        /*0010*/ 	.word	index@(triton_poi_fused__native_batch_norm_legit_no_training_33)
        /*0014*/ 	.word	0x00000000


	//----- nvinfo : EIATTR_FRAME_SIZE
	.align		4
.L_5:
        /*0018*/ 	.byte	0x04, 0x11
        /*001a*/ 	.short	(.L_7 - .L_6)
	.align		4
.L_6:
        /*001c*/ 	.word	index@(triton_poi_fused__native_batch_norm_legit_no_training_33)
        /*0020*/ 	.word	0x00000000


	//----- nvinfo : EIATTR_MIN_STACK_SIZE
	.align		4
.L_7:
        /*0024*/ 	.byte	0x04, 0x12
        /*0026*/ 	.short	(.L_9 - .L_8)
	.align		4
.L_8:
        /*0028*/ 	.word	index@(triton_poi_fused__native_batch_norm_legit_no_training_33)
        /*002c*/ 	.word	0x00000000
.L_9:


//--------------------- .nv.info.triton_poi_fused__native_batch_norm_legit_no_training_33 --------------------------
	.section	.nv.info.triton_poi_fused__native_batch_norm_legit_no_training_33,"",@"SHT_CUDA_INFO"
	.sectionflags	@""
	.align	4


	//----- nvinfo : EIATTR_CUDA_API_VERSION
	.align		4
        /*0000*/ 	.byte	0x04, 0x37
        /*0002*/ 	.short	(.L_11 - .L_10)
.L_10:
        /*0004*/ 	.word	0x0000007c


	//----- nvinfo : EIATTR_KPARAM_INFO
	.align		4
.L_11:
        /*0008*/ 	.byte	0x04, 0x17
        /*000a*/ 	.short	(.L_13 - .L_12)
.L_12:
        /*000c*/ 	.word	0x00000000
        /*0010*/ 	.short	0x0006
        /*0012*/ 	.short	0x0030
        /*0014*/ 	.byte	0x00, 0xf0, 0x11, 0x00


	//----- nvinfo : EIATTR_KPARAM_INFO
	.align		4
.L_13:
        /*0018*/ 	.byte	0x04, 0x17
        /*001a*/ 	.short	(.L_15 - .L_14)
.L_14:
        /*001c*/ 	.word	0x00000000
        /*0020*/ 	.short	0x0005
        /*0022*/ 	.short	0x0028
        /*0024*/ 	.byte	0x00, 0xf4, 0x21, 0x00


	//----- nvinfo : EIATTR_KPARAM_INFO
	.align		4
.L_15:
        /*0028*/ 	.byte	0x04, 0x17
        /*002a*/ 	.short	(.L_17 - .L_16)
.L_16:
        /*002c*/ 	.word	0x00000000
        /*0030*/ 	.short	0x0004
        /*0032*/ 	.short	0x0020
        /*0034*/ 	.byte	0x00, 0xf4, 0x21, 0x00


	//----- nvinfo : EIATTR_KPARAM_INFO
	.align		4
.L_17:
        /*0038*/ 	.byte	0x04, 0x17
        /*003a*/ 	.short	(.L_19 - .L_18)
.L_18:
        /*003c*/ 	.word	0x00000000
        /*0040*/ 	.short	0x0003
        /*0042*/ 	.short	0x0018
        /*0044*/ 	.byte	0x00, 0xf4, 0x21, 0x00


	//----- nvinfo : EIATTR_KPARAM_INFO
	.align		4
.L_19:
        /*0048*/ 	.byte	0x04, 0x17
        /*004a*/ 	.short	(.L_21 - .L_20)
.L_20:
        /*004c*/ 	.word	0x00000000
        /*0050*/ 	.short	0x0002
        /*0052*/ 	.short	0x0010
        /*0054*/ 	.byte	0x00, 0xf4, 0x21, 0x00


	//----- nvinfo : EIATTR_KPARAM_INFO
	.align		4
.L_21:
        /*0058*/ 	.byte	0x04, 0x17
        /*005a*/ 	.short	(.L_23 - .L_22)
.L_22:
        /*005c*/ 	.word	0x00000000
        /*0060*/ 	.short	0x0001
        /*0062*/ 	.short	0x0008
        /*0064*/ 	.byte	0x00, 0xf4, 0x21, 0x00


	//----- nvinfo : EIATTR_KPARAM_INFO
	.align		4
.L_23:
        /*0068*/ 	.byte	0x04, 0x17
        /*006a*/ 	.short	(.L_25 - .L_24)
.L_24:
        /*006c*/ 	.word	0x00000000
        /*0070*/ 	.short	0x0000
        /*0072*/ 	.short	0x0000
        /*0074*/ 	.byte	0x00, 0xf4, 0x21, 0x00


	//----- nvinfo : EIATTR_SPARSE_MMA_MASK
	.align		4
.L_25:
        /*0078*/ 	.byte	0x03, 0x50
        /*007a*/ 	.short	0x0000


	//----- nvinfo : EIATTR_MAXREG_COUNT
	.align		4
        /*007c*/ 	.byte	0x03, 0x1b
        /*007e*/ 	.short	0x00ff


	//----- nvinfo : EIATTR_EXIT_INSTR_OFFSETS
	.align		4
        /*0080*/ 	.byte	0x04, 0x1c
        /*0082*/ 	.short	(.L_27 - .L_26)


	//   ....[0]....
.L_26:
        /*0084*/ 	.word	0x00000530


	//----- nvinfo : EIATTR_REQNTID
	.align		4
.L_27:
        /*0088*/ 	.byte	0x04, 0x10
        /*008a*/ 	.short	(.L_29 - .L_28)
.L_28:
        /*008c*/ 	.word	0x00000080
        /*0090*/ 	.word	0x00000001
        /*0094*/ 	.word	0x00000001


	//----- nvinfo : EIATTR_CBANK_PARAM_SIZE
	.align		4
.L_29:
        /*0098*/ 	.byte	0x03, 0x19
        /*009a*/ 	.short	0x0034


	//----- nvinfo : EIATTR_PARAM_CBANK
	.align		4
        /*009c*/ 	.byte	0x04, 0x0a
        /*009e*/ 	.short	(.L_31 - .L_30)
	.align		4
.L_30:
        /*00a0*/ 	.word	index@(.nv.constant0.triton_poi_fused__native_batch_norm_legit_no_training_33)
        /*00a4*/ 	.short	0x0210
        /*00a6*/ 	.short	0x0034


	//----- nvinfo : EIATTR_SW_WAR
	.align		4
.L_31:
        /*00a8*/ 	.byte	0x04, 0x36
        /*00aa*/ 	.short	(.L_33 - .L_32)
.L_32:
        /*00ac*/ 	.word	0x00000008
.L_33:


//--------------------- .nv.callgraph             --------------------------
	.section	.nv.callgraph,"",@"SHT_CUDA_CALLGRAPH"
	.align	4
	.sectionentsize	8
	.align		4
        /*0000*/ 	.word	0x00000000
	.align		4
        /*0004*/ 	.word	0xffffffff
	.align		4
        /*0008*/ 	.word	0x00000000
	.align		4
        /*000c*/ 	.word	0xfffffffe
	.align		4
        /*0010*/ 	.word	0x00000000
	.align		4
        /*0014*/ 	.word	0xfffffffd
	.align		4
        /*0018*/ 	.word	0x00000000
	.align		4
        /*001c*/ 	.word	0xfffffffc


//--------------------- .nv.constant4             --------------------------
	.section	.nv.constant4,"a",@progbits
	.align	8
	.align		8
.nv.constant4:
        /*0000*/ 	.dword	_$_str
	.align		8
        /*0008*/ 	.dword	_$_str_$_2


//--------------------- .text.triton_poi_fused__native_batch_norm_legit_no_training_33 --------------------------
	.section	.text.triton_poi_fused__native_batch_norm_legit_no_training_33,"ax",@progbits
	.align	128
        .global         triton_poi_fused__native_batch_norm_legit_no_training_33
        .type           triton_poi_fused__native_batch_norm_legit_no_training_33,@function
        .size           triton_poi_fused__native_batch_norm_legit_no_training_33,(.L_x_1 - triton_poi_fused__native_batch_norm_legit_no_training_33)
        .other          triton_poi_fused__native_batch_norm_legit_no_training_33,@"STO_CUDA_ENTRY STV_DEFAULT"
triton_poi_fused__native_batch_norm_legit_no_training_33:
.text.triton_poi_fused__native_batch_norm_legit_no_training_33:
[----:B------:R-:W-:Y:S01]  /*0000*/  LDC R1, c[0x0][0x28] ;  /* 0x00000a00ff017b82 */ /* 0x000fe20000000800 */
[----:B------:R-:W1:Y:S01]  /*0010*/  S2R R0, SR_TID.X ;  /* 0x0000000000007919 */ /* 0x000e620000002100 */
[----:B------:R-:W-:-:S06]  /*0020*/  HFMA2.MMA R2, -RZ, RZ, 0, 0 ;  /* 0x00000000ff027435 */ /* 0x000fcc00000001ff */
[----:B------:R-:W2:Y:S01]  /*0030*/  LDC.64 R20, c[0x0][0x220] ;  /* 0x00008800ff147b82 */ /* 0x000ea20000000a00 */
[----:B------:R-:W-:Y:S01]  /*0040*/  ULDC.64 UR4, c[0x0][0x208] ;  /* 0x0000820000047ab9 */ /* 0x000fe20000000a00 */
[----:B------:R-:W3:Y:S06]  /*0050*/  S2R R3, SR_CTAID.X ;  /* 0x0000000000037919 */ /* 0x000eec0000002500 */
[----:B------:R-:W4:Y:S08]  /*0060*/  LDC.64 R12, c[0x0][0x210] ;  /* 0x00008400ff0c7b82 */ /* 0x000f300000000a00 */
[----:B------:R-:W5:Y:S08]  /*0070*/  LDC.64 R16, c[0x0][0x218] ;  /* 0x00008600ff107b82 */ /* 0x000f700000000a00 */
[----:B------:R-:W5:Y:S01]  /*0080*/  LDC.64 R8, c[0x0][0x228] ;  /* 0x00008a00ff087b82 */ /* 0x000f620000000a00 */
[----:B-1----:R-:W-:-:S04]  /*0090*/  SHF.L.U32 R0, R0, 0x2, RZ ;  /* 0x0000000200007819 */ /* 0x002fc800000006ff */
[----:B------:R-:W-:-:S04]  /*00a0*/  LOP3.LUT R0, R0, 0x1fc, RZ, 0xc0, !PT ;  /* 0x000001fc00007812 */ /* 0x000fc800078ec0ff */
[----:B---3--:R-:W-:-:S05]  /*00b0*/  LEA R3, R3, R0, 0x9 ;  /* 0x0000000003037211 */ /* 0x008fca00078e48ff */
[----:B------:R-:W-:-:S05]  /*00c0*/  IMAD.HI R0, R3, -0x77777777, R2 ;  /* 0x8888888903007827 */ /* 0x000fca00078e0202 */
[----:B------:R-:W-:-:S04]  /*00d0*/  SHF.R.U32.HI R5, RZ, 0x1f, R0 ;  /* 0x0000001fff057819 */ /* 0x000fc80000011600 */
[----:B------:R-:W-:-:S05]  /*00e0*/  LEA.HI.SX32 R5, R0, R5, 0x17 ;  /* 0x0000000500057211 */ /* 0x000fca00078fbaff */
[----:B------:R-:W-:Y:S02]  /*00f0*/  IMAD R0, R5, -0x3c0, R3 ;  /* 0xfffffc4005007824 */ /* 0x000fe400078e0203 */
[----:B------:R-:W1:Y:S02]  /*0100*/  LDC.64 R4, c[0x0][0x230] ;  /* 0x00008c00ff047b82 */ /* 0x000e640000000a00 */
[----:B--2---:R-:W-:-:S06]  /*0110*/  IMAD.WIDE R20, R0, 0x4, R20 ;  /* 0x0000000400147825 */ /* 0x004fcc00078e0214 */
[----:B------:R-:W2:Y:S01]  /*0120*/  LDG.E.EL.128 R20, desc[UR4][R20.64] ;  /* 0x0000000414147981 */ /* 0x000ea2000c2e1d00 */
[----:B----4-:R-:W-:-:S04]  /*0130*/  IMAD.WIDE R12, R3, 0x4, R12 ;  /* 0x00000004030c7825 */ /* 0x010fc800078e020c */
[C---:B-----5:R-:W-:Y:S02]  /*0140*/  IMAD.WIDE R16, R0.reuse, 0x4, R16 ;  /* 0x0000000400107825 */ /* 0x060fe400078e0210 */
[----:B------:R-:W3:Y:S04]  /*0150*/  LDG.E.128 R12, desc[UR4][R12.64] ;  /* 0x000000040c0c7981 */ /* 0x000ee8000c1e1d00 */
[----:B------:R-:W3:Y:S01]  /*0160*/  LDG.E.EL.128 R16, desc[UR4][R16.64] ;  /* 0x0000000410107981 */ /* 0x000ee2000c2e1d00 */
[----:B0-----:R-:W-:-:S04]  /*0170*/  IMAD.WIDE R8, R0, 0x4, R8 ;  /* 0x0000000400087825 */ /* 0x001fc800078e0208 */
[----:B-1----:R-:W-:Y:S02]  /*0180*/  IMAD.WIDE R4, R0, 0x4, R4 ;  /* 0x0000000400047825 */ /* 0x002fe400078e0204 */
[----:B------:R-:W4:Y:S04]  /*0190*/  LDG.E.EL.128 R8, desc[UR4][R8.64] ;  /* 0x0000000408087981 */ /* 0x000f28000c2e1d00 */
[----:B------:R-:W4:Y:S01]  /*01a0*/  LDG.E.EL.128 R4, desc[UR4][R4.64] ;  /* 0x0000000404047981 */ /* 0x000f22000c2e1d00 */
[----:B------:R-:W-:Y:S01]  /*01b0*/  MOV R2, 0x3e800000 ;  /* 0x3e80000000027802 */ /* 0x000fe20000000f00 */
[----:B--2---:R-:W-:Y:S01]  /*01c0*/  FADD R20, R20, 9.9999997473787516356e-06 ;  /* 0x3727c5ac14147421 */ /* 0x004fe20000000000 */
[----:B------:R-:W-:Y:S01]  /*01d0*/  FADD R22, R22, 9.9999997473787516356e-06 ;  /* 0x3727c5ac16167421 */ /* 0x000fe20000000000 */
[----:B------:R-:W-:Y:S01]  /*01e0*/  FADD R23, R23, 9.9999997473787516356e-06 ;  /* 0x3727c5ac17177421 */ /* 0x000fe20000000000 */
[----:B------:R-:W-:Y:S01]  /*01f0*/  FADD R21, R21, 9.9999997473787516356e-06 ;  /* 0x3727c5ac15157421 */ /* 0x000fe20000000000 */
[----:B------:R-:W0:Y:S01]  /*0200*/  MUFU.SQRT R24, R20 ;  /* 0x0000001400187308 */ /* 0x000e220000002000 */
[----:B---3--:R-:W-:-:S07]  /*0210*/  FADD R15, R15, -R19 ;  /* 0x800000130f0f7221 */ /* 0x008fce0000000000 */
[----:B------:R-:W1:Y:S01]  /*0220*/  MUFU.SQRT R25, R22 ;  /* 0x0000001600197308 */ /* 0x000e620000002000 */
[----:B------:R-:W-:Y:S01]  /*0230*/  FADD R14, R14, -R18 ;  /* 0x800000120e0e7221 */ /* 0x000fe20000000000 */
[----:B------:R-:W-:Y:S01]  /*0240*/  FADD R13, R13, -R17 ;  /* 0x800000110d0d7221 */ /* 0x000fe20000000000 */
[----:B------:R-:W-:Y:S01]  /*0250*/  FADD R12, R12, -R16 ;  /* 0x800000100c0c7221 */ /* 0x000fe20000000000 */
[----:B0-----:R-:W-:-:S04]  /*0260*/  FSETP.GT.AND P6, PT, R24, 8.50705917302346158658e+37, PT ;  /* 0x7e8000001800780b */ /* 0x001fc80003fc4000 */
[----:B------:R-:W0:Y:S01]  /*0270*/  MUFU.SQRT R26, R23 ;  /* 0x00000017001a7308 */ /* 0x000e220000002000 */
[----:B------:R-:W-:Y:S02]  /*0280*/  FSETP.GEU.AND P2, PT, R24, 1.175494350822287508e-38, PT ;  /* 0x008000001800780b */ /* 0x000fe40003f4e000 */
[----:B------:R-:W-:Y:S02]  /*0290*/  FSEL R0, R2, 1, P6 ;  /* 0x3f80000002007808 */ /* 0x000fe40003000000 */
[----:B-1----:R-:W-:-:S03]  /*02a0*/  FSETP.GT.AND P4, PT, R25, 8.50705917302346158658e+37, PT ;  /* 0x7e8000001900780b */ /* 0x002fc60003f84000 */
[----:B------:R1:W2:Y:S01]  /*02b0*/  MUFU.SQRT R27, R21 ;  /* 0x00000015001b7308 */ /* 0x0002a20000002000 */
[C---:B------:R-:W-:Y:S02]  /*02c0*/  FSETP.GEU.AND P0, PT, R25.reuse, 1.175494350822287508e-38, PT ;  /* 0x008000001900780b */ /* 0x040fe40003f0e000 */
[----:B------:R-:W-:Y:S01]  /*02d0*/  FSEL R18, R2, 1, P4 ;  /* 0x3f80000002127808 */ /* 0x000fe20002000000 */
[----:B------:R-:W-:Y:S02]  /*02e0*/  @P6 FMUL R24, R24, 0.25 ;  /* 0x3e80000018186820 */ /* 0x000fe40000400000 */
[----:B------:R-:W-:Y:S01]  /*02f0*/  @!P2 FMUL R0, R0, 16777216 ;  /* 0x4b8000000000a820 */ /* 0x000fe20000400000 */
[----:B0-----:R-:W-:Y:S01]  /*0300*/  FSETP.GT.AND P3, PT, R26, 8.50705917302346158658e+37, PT ;  /* 0x7e8000001a00780b */ /* 0x001fe20003f64000 */
[----:B------:R-:W-:Y:S01]  /*0310*/  @!P2 FMUL R24, R24, 16777216 ;  /* 0x4b8000001818a820 */ /* 0x000fe20000400000 */
[----:B------:R-:W-:Y:S01]  /*0320*/  FSETP.GEU.AND P6, PT, R26, 1.175494350822287508e-38, PT ;  /* 0x008000001a00780b */ /* 0x000fe20003fce000 */
[----:B-1----:R-:W0:Y:S01]  /*0330*/  LDC.64 R20, c[0x0][0x238] ;  /* 0x00008e00ff147b82 */ /* 0x002e220000000a00 */
[----:B------:R-:W-:Y:S01]  /*0340*/  FSEL R19, R2, 1, P3 ;  /* 0x3f80000002137808 */ /* 0x000fe20001800000 */
[----:B------:R-:W-:Y:S01]  /*0350*/  @P4 FMUL R25, R25, 0.25 ;  /* 0x3e80000019194820 */ /* 0x000fe20000400000 */
[----:B------:R-:W1:Y:S01]  /*0360*/  MUFU.RCP R23, R24 ;  /* 0x0000001800177308 */ /* 0x000e620000001000 */
[----:B------:R-:W-:Y:S01]  /*0370*/  @!P0 FMUL R18, R18, 16777216 ;  /* 0x4b80000012128820 */ /* 0x000fe20000400000 */
[----:B--2---:R-:W-:Y:S01]  /*0380*/  FSETP.GT.AND P5, PT, R27, 8.50705917302346158658e+37, PT ;  /* 0x7e8000001b00780b */ /* 0x004fe20003fa4000 */
[----:B------:R-:W-:Y:S01]  /*0390*/  @!P0 FMUL R25, R25, 16777216 ;  /* 0x4b80000019198820 */ /* 0x000fe20000400000 */
[----:B------:R-:W-:-:S02]  /*03a0*/  FSETP.GEU.AND P1, PT, R27, 1.175494350822287508e-38, PT ;  /* 0x008000001b00780b */ /* 0x000fc40003f2e000 */
[----:B------:R-:W-:Y:S01]  /*03b0*/  FSEL R17, R2, 1, P5 ;  /* 0x3f80000002117808 */ /* 0x000fe20002800000 */
[----:B------:R-:W-:Y:S02]  /*03c0*/  @P3 FMUL R26, R26, 0.25 ;  /* 0x3e8000001a1a3820 */ /* 0x000fe40000400000 */
[----:B------:R-:W2:Y:S01]  /*03d0*/  MUFU.RCP R25, R25 ;  /* 0x0000001900197308 */ /* 0x000ea20000001000 */
[----:B------:R-:W-:Y:S01]  /*03e0*/  @!P6 FMUL R19, R19, 16777216 ;  /* 0x4b8000001313e820 */ /* 0x000fe20000400000 */
[----:B------:R-:W-:-:S04]  /*03f0*/  @!P6 FMUL R26, R26, 16777216 ;  /* 0x4b8000001a1ae820 */ /* 0x000fc80000400000 */
[----:B------:R-:W-:Y:S01]  /*0400*/  @P5 FMUL R27, R27, 0.25 ;  /* 0x3e8000001b1b5820 */ /* 0x000fe20000400000 */
[----:B-1----:R-:W-:Y:S01]  /*0410*/  FMUL R23, R23, R0 ;  /* 0x0000000017177220 */ /* 0x002fe20000400000 */
[----:B------:R-:W1:Y:S01]  /*0420*/  MUFU.RCP R26, R26 ;  /* 0x0000001a001a7308 */ /* 0x000e620000001000 */
[----:B------:R-:W-:Y:S01]  /*0430*/  @!P1 FMUL R17, R17, 16777216 ;  /* 0x4b80000011119820 */ /* 0x000fe20000400000 */
[----:B------:R-:W-:Y:S01]  /*0440*/  @!P1 FMUL R27, R27, 16777216 ;  /* 0x4b8000001b1b9820 */ /* 0x000fe20000400000 */
[----:B------:R-:W-:Y:S01]  /*0450*/  FMUL R23, R12, R23 ;  /* 0x000000170c177220 */ /* 0x000fe20000400000 */
[----:B0-----:R-:W-:-:S04]  /*0460*/  IMAD.WIDE R20, R3, 0x4, R20 ;  /* 0x0000000403147825 */ /* 0x001fc800078e0214 */
[----:B--2---:R-:W-:Y:S01]  /*0470*/  FMUL R25, R25, R18 ;  /* 0x0000001219197220 */ /* 0x004fe20000400000 */
[----:B------:R-:W0:Y:S01]  /*0480*/  MUFU.RCP R22, R27 ;  /* 0x0000001b00167308 */ /* 0x000e220000001000 */
[----:B----4-:R-:W-:Y:S02]  /*0490*/  FFMA R4, R8, R23, R4 ;  /* 0x0000001708047223 */ /* 0x010fe40000000004 */
[----:B------:R-:W-:Y:S01]  /*04a0*/  FMUL R25, R14, R25 ;  /* 0x000000190e197220 */ /* 0x000fe20000400000 */
[----:B-1----:R-:W-:-:S03]  /*04b0*/  FMUL R26, R26, R19 ;  /* 0x000000131a1a7220 */ /* 0x002fc60000400000 */
[----:B------:R-:W-:Y:S01]  /*04c0*/  FFMA R6, R10, R25, R6 ;  /* 0x000000190a067223 */ /* 0x000fe20000000006 */
[----:B------:R-:W-:Y:S01]  /*04d0*/  FMUL R26, R15, R26 ;  /* 0x0000001a0f1a7220 */ /* 0x000fe20000400000 */
[----:B0-----:R-:W-:-:S03]  /*04e0*/  FMUL R22, R22, R17 ;  /* 0x0000001116167220 */ /* 0x001fc60000400000 */
[----:B------:R-:W-:Y:S01]  /*04f0*/  FFMA R7, R11, R26, R7 ;  /* 0x0000001a0b077223 */ /* 0x000fe20000000007 */
[----:B------:R-:W-:-:S04]  /*0500*/  FMUL R22, R13, R22 ;  /* 0x000000160d167220 */ /* 0x000fc80000400000 */
[----:B------:R-:W-:-:S05]  /*0510*/  FFMA R5, R9, R22, R5 ;  /* 0x0000001609057223 */ /* 0x000fca0000000005 */
[----:B------:R-:W-:Y:S01]  /*0520*/  STG.E.128 desc[UR4][R20.64], R4 ;  /* 0x0000000414007986 */ /* 0x000fe2000c101d04 */
[----:B------:R-:W-:Y:S05]  /*0530*/  EXIT ;  /* 0x000000000000794d */ /* 0x000fea0003800000 */
.L_x_0:
[----:B------:R-:W-:-:S00]  /*0540*/  BRA `(.L_x_0) ;  /* 0xfffffffc00fc7947 */ /* 0x000fc0000383ffff */
[----:B------:R-:W-:-:S00]  /*0550*/  NOP ;  /* 0x0000000000007918 */ /* 0x000fc00000000000 */
        /* <DEDUP_REMOVED lines=10> */
.L_x_1:


//--------------------- .nv.global.init           --------------------------
	.section	.nv.global.init,"aw",@progbits
.nv.global.init:
	.type		_$_str,@object
	.size		_$_str,(_$_str_$_2 - _$_str)
_$_str:
        /*0000*/ 	.byte	0x5f, 0x5f, 0x43, 0x55, 0x44, 0x41, 0x5f, 0x46, 0x54, 0x5a, 0x00
	.type		_$_str_$_2,@object
	.size		_$_str_$_2,(.L_1 - _$_str_$_2)
_$_str_$_2:
        /*000b*/ 	.byte	0x5f, 0x5f, 0x43, 0x55, 0x44, 0x41, 0x5f, 0x50, 0x52, 0x45, 0x43, 0x5f, 0x53, 0x51, 0x52, 0x54
        /*001b*/ 	.byte	0x00
.L_1:


//--------------------- .nv.constant0.triton_poi_fused__native_batch_norm_legit_no_training_33 --------------------------
	.section	.nv.constant0.triton_poi_fused__native_batch_norm_legit_no_training_33,"a",@progbits
	.sectionflags	@""
	.align	4
.nv.constant0.triton_poi_fused__native_batch_norm_legit_no_training_33:
	.zero		580
